	.headerflags	@"EF_CUDA_TEXMODE_UNIFIED EF_CUDA_64BIT_ADDRESS EF_CUDA_ACCELERATORS EF_CUDA_SM90 EF_CUDA_VIRTUAL_SM(EF_CUDA_SM90)"
	.elftype	@"ET_EXEC"


//--------------------- .nv.info                  --------------------------
	.section	.nv.info,"",@"SHT_CUDA_INFO"
	.align	4


	//----- nvinfo : EIATTR_REGCOUNT
	.align		4
        /*0000*/ 	.byte	0x04, 0x2f
        /*0002*/ 	.short	(.L_1 - .L_0)
	.align		4
.L_0:
        /*0004*/ 	.word	index@(triton_poi_fused__unsafe_index_add_mul_sub_26)
        /*0008*/ 	.word	0x00000014


	//----- nvinfo : EIATTR_MIN_STACK_SIZE
	.align		4
.L_1:
        /*000c*/ 	.byte	0x04, 0x12
        /*000e*/ 	.short	(.L_3 - .L_2)
	.align		4
.L_2:
        /*0010*/ 	.word	index@(triton_poi_fused__unsafe_index_add_mul_sub_26)
        /*0014*/ 	.word	0x00000000


	//----- nvinfo : EIATTR_FRAME_SIZE
	.align		4
.L_3:
        /*0018*/ 	.byte	0x04, 0x11
        /*001a*/ 	.short	(.L_5 - .L_4)
	.align		4
.L_4:
        /*001c*/ 	.word	index@(triton_poi_fused__unsafe_index_add_mul_sub_26)
        /*0020*/ 	.word	0x00000000


	//----- nvinfo : EIATTR_MIN_STACK_SIZE
	.align		4
.L_5:
        /*0024*/ 	.byte	0x04, 0x12
        /*0026*/ 	.short	(.L_7 - .L_6)
	.align		4
.L_6:
        /*0028*/ 	.word	index@(triton_poi_fused__unsafe_index_add_mul_sub_26)
        /*002c*/ 	.word	0x00000000
.L_7:


//--------------------- .nv.info.triton_poi_fused__unsafe_index_add_mul_sub_26 --------------------------
	.section	.nv.info.triton_poi_fused__unsafe_index_add_mul_sub_26,"",@"SHT_CUDA_INFO"
	.sectionflags	@""
	.align	4


	//----- nvinfo : EIATTR_CUDA_API_VERSION
	.align		4
        /*0000*/ 	.byte	0x04, 0x37
        /*0002*/ 	.short	(.L_9 - .L_8)
.L_8:
        /*0004*/ 	.word	0x0000007c


	//----- nvinfo : EIATTR_KPARAM_INFO
	.align		4
.L_9:
        /*0008*/ 	.byte	0x04, 0x17
        /*000a*/ 	.short	(.L_11 - .L_10)
.L_10:
        /*000c*/ 	.word	0x00000000
        /*0010*/ 	.short	0x0006
        /*0012*/ 	.short	0x0030
        /*0014*/ 	.byte	0x00, 0xf0, 0x11, 0x00


	//----- nvinfo : EIATTR_KPARAM_INFO
	.align		4
.L_11:
        /*0018*/ 	.byte	0x04, 0x17
        /*001a*/ 	.short	(.L_13 - .L_12)
.L_12:
        /*001c*/ 	.word	0x00000000
        /*0020*/ 	.short	0x0005
        /*0022*/ 	.short	0x0028
        /*0024*/ 	.byte	0x00, 0xf4, 0x21, 0x00


	//----- nvinfo : EIATTR_KPARAM_INFO
	.align		4
.L_13:
        /*0028*/ 	.byte	0x04, 0x17
        /*002a*/ 	.short	(.L_15 - .L_14)
.L_14:
        /*002c*/ 	.word	0x00000000
        /*0030*/ 	.short	0x0004
        /*0032*/ 	.short	0x0020
        /*0034*/ 	.byte	0x00, 0xf4, 0x21, 0x00


	//----- nvinfo : EIATTR_KPARAM_INFO
	.align		4
.L_15:
        /*0038*/ 	.byte	0x04, 0x17
        /*003a*/ 	.short	(.L_17 - .L_16)
.L_16:
        /*003c*/ 	.word	0x00000000
        /*0040*/ 	.short	0x0003
        /*0042*/ 	.short	0x0018
        /*0044*/ 	.byte	0x00, 0xf4, 0x21, 0x00


	//----- nvinfo : EIATTR_KPARAM_INFO
	.align		4
.L_17:
        /*0048*/ 	.byte	0x04, 0x17
        /*004a*/ 	.short	(.L_19 - .L_18)
.L_18:
        /*004c*/ 	.word	0x00000000
        /*0050*/ 	.short	0x0002
        /*0052*/ 	.short	0x0010
        /*0054*/ 	.byte	0x00, 0xf4, 0x21, 0x00


	//----- nvinfo : EIATTR_KPARAM_INFO
	.align		4
.L_19:
        /*0058*/ 	.byte	0x04, 0x17
        /*005a*/ 	.short	(.L_21 - .L_20)
.L_20:
        /*005c*/ 	.word	0x00000000
        /*0060*/ 	.short	0x0001
        /*0062*/ 	.short	0x0008
        /*0064*/ 	.byte	0x00, 0xf4, 0x21, 0x00


	//----- nvinfo : EIATTR_KPARAM_INFO
	.align		4
.L_21:
        /*0068*/ 	.byte	0x04, 0x17
        /*006a*/ 	.short	(.L_23 - .L_22)
.L_22:
        /*006c*/ 	.word	0x00000000
        /*0070*/ 	.short	0x0000
        /*0072*/ 	.short	0x0000
        /*0074*/ 	.byte	0x00, 0xf4, 0x21, 0x00


	//----- nvinfo : EIATTR_SPARSE_MMA_MASK
	.align		4
.L_23:
        /*0078*/ 	.byte	0x03, 0x50
        /*007a*/ 	.short	0x0000


	//----- nvinfo : EIATTR_MAXREG_COUNT
	.align		4
        /*007c*/ 	.byte	0x03, 0x1b
        /*007e*/ 	.short	0x00ff


	//----- nvinfo : EIATTR_EXIT_INSTR_OFFSETS
	.align		4
        /*0080*/ 	.byte	0x04, 0x1c
        /*0082*/ 	.short	(.L_25 - .L_24)


	//   ....[0]....
.L_24:
        /*0084*/ 	.word	0x000004b0


	//----- nvinfo : EIATTR_REQNTID
	.align		4
.L_25:
        /*0088*/ 	.byte	0x04, 0x10
        /*008a*/ 	.short	(.L_27 - .L_26)
.L_26:
        /*008c*/ 	.word	0x00000080
        /*0090*/ 	.word	0x00000001
        /*0094*/ 	.word	0x00000001


	//----- nvinfo : EIATTR_CBANK_PARAM_SIZE
	.align		4
.L_27:
        /*0098*/ 	.byte	0x03, 0x19
        /*009a*/ 	.short	0x0034


	//----- nvinfo : EIATTR_PARAM_CBANK
	.align		4
        /*009c*/ 	.byte	0x04, 0x0a
        /*009e*/ 	.short	(.L_29 - .L_28)
	.align		4
.L_28:
        /*00a0*/ 	.word	index@(.nv.constant0.triton_poi_fused__unsafe_index_add_mul_sub_26)
        /*00a4*/ 	.short	0x0210
        /*00a6*/ 	.short	0x0034


	//----- nvinfo : EIATTR_SW_WAR
	.align		4
.L_29:
        /*00a8*/ 	.byte	0x04, 0x36
        /*00aa*/ 	.short	(.L_31 - .L_30)
.L_30:
        /*00ac*/ 	.word	0x00000008
.L_31:


//--------------------- .nv.callgraph             --------------------------
	.section	.nv.callgraph,"",@"SHT_CUDA_CALLGRAPH"
	.align	4
	.sectionentsize	8
	.align		4
        /*0000*/ 	.word	0x00000000
	.align		4
        /*0004*/ 	.word	0xffffffff
	.align		4
        /*0008*/ 	.word	0x00000000
	.align		4
        /*000c*/ 	.word	0xfffffffe
	.align		4
        /*0010*/ 	.word	0x00000000
	.align		4
        /*0014*/ 	.word	0xfffffffd
	.align		4
        /*0018*/ 	.word	0x00000000
	.align		4
        /*001c*/ 	.word	0xfffffffc


//--------------------- .text.triton_poi_fused__unsafe_index_add_mul_sub_26 --------------------------
	.section	.text.triton_poi_fused__unsafe_index_add_mul_sub_26,"ax",@progbits
	.align	128
        .global         triton_poi_fused__unsafe_index_add_mul_sub_26
        .type           triton_poi_fused__unsafe_index_add_mul_sub_26,@function
        .size           triton_poi_fused__unsafe_index_add_mul_sub_26,(.L_x_1 - triton_poi_fused__unsafe_index_add_mul_sub_26)
        .other          triton_poi_fused__unsafe_index_add_mul_sub_26,@"STO_CUDA_ENTRY STV_DEFAULT"
triton_poi_fused__unsafe_index_add_mul_sub_26:
.text.triton_poi_fused__unsafe_index_add_mul_sub_26:
[----:B------:R-:W-:Y:S01]  /*0000*/  LDC R1, c[0x0][0x28] ;  /* 0x00000a00ff017b82 */ /* 0x000fe20000000800 */
[----:B------:R-:W1:Y:S07]  /*0010*/  S2R R0, SR_TID.X ;  /* 0x0000000000007919 */ /* 0x000e6e0000002100 */
[----:B------:R-:W2:Y:S01]  /*0020*/  LDC.64 R4, c[0x0][0x218] ;  /* 0x00008600ff047b82 */ /* 0x000ea20000000a00 */
[----:B------:R-:W-:Y:S01]  /*0030*/  ULDC.64 UR4, c[0x0][0x208] ;  /* 0x0000820000047ab9 */ /* 0x000fe20000000a00 */
[----:B------:R-:W3:Y:S06]  /*0040*/  S2R R3, SR_CTAID.X ;  /* 0x0000000000037919 */ /* 0x000eec0000002500 */
[----:B------:R-:W4:Y:S01]  /*0050*/  LDC.64 R8, c[0x0][0x228] ;  /* 0x00008a00ff087b82 */ /* 0x000f220000000a00 */
[----:B-1----:R-:W-:-:S05]  /*0060*/  LOP3.LUT R0, R0, 0x7f, RZ, 0xc0, !PT ;  /* 0x0000007f00007812 */ /* 0x002fca00078ec0ff */
[----:B---3--:R-:W-:-:S05]  /*0070*/  IMAD R0, R3, 0x80, R0 ;  /* 0x0000008003007824 */ /* 0x008fca00078e0200 */
[----:B------:R-:W-:-:S04]  /*0080*/  SHF.R.S32.HI R7, RZ, 0x1f, R0 ;  /* 0x0000001fff077819 */ /* 0x000fc80000011400 */
[----:B------:R-:W-:Y:S02]  /*0090*/  LEA.HI R10, R7, R0, RZ, 0x3 ;  /* 0x00000000070a7211 */ /* 0x000fe400078f18ff */
[----:B------:R-:W1:Y:S02]  /*00a0*/  LDC.64 R6, c[0x0][0x210] ;  /* 0x00008400ff067b82 */ /* 0x000e640000000a00 */
[----:B------:R-:W-:Y:S02]  /*00b0*/  LOP3.LUT R11, R10, 0xfffffff8, RZ, 0xc0, !PT ;  /* 0xfffffff80a0b7812 */ /* 0x000fe400078ec0ff */
[----:B------:R-:W-:-:S03]  /*00c0*/  SHF.R.S32.HI R10, RZ, 0x3, R10 ;  /* 0x00000003ff0a7819 */ /* 0x000fc6000001140a */
[----:B------:R-:W-:Y:S01]  /*00d0*/  IMAD.IADD R2, R0, 0x1, -R11 ;  /* 0x0000000100027824 */ /* 0x000fe200078e0a0b */
[----:B------:R-:W-:-:S03]  /*00e0*/  LEA.HI R11, R10, R10, RZ, 0x3 ;  /* 0x0000000a0a0b7211 */ /* 0x000fc600078f18ff */
[----:B--2---:R-:W-:-:S04]  /*00f0*/  IMAD.WIDE R4, R2, 0x8, R4 ;  /* 0x0000000802047825 */ /* 0x004fc800078e0204 */
[----:B----4-:R-:W-:Y:S01]  /*0100*/  IMAD.WIDE R8, R2, 0x8, R8 ;  /* 0x0000000802087825 */ /* 0x010fe200078e0208 */
[----:B------:R-:W-:Y:S01]  /*0110*/  LOP3.LUT R11, R11, 0xfffffff8, RZ, 0xc0, !PT ;  /* 0xfffffff80b0b7812 */ /* 0x000fe200078ec0ff */
[----:B------:R-:W2:Y:S04]  /*0120*/  LDG.E.EL.64 R4, desc[UR4][R4.64] ;  /* 0x0000000404047981 */ /* 0x000ea8000c2e1b00 */
[----:B------:R-:W3:Y:S01]  /*0130*/  LDG.E.EL.64 R8, desc[UR4][R8.64] ;  /* 0x0000000408087981 */ /* 0x000ee2000c2e1b00 */
[----:B------:R-:W-:-:S05]  /*0140*/  IADD3 R11, R10, -R11, RZ ;  /* 0x8000000b0a0b7210 */ /* 0x000fca0007ffe0ff */
[----:B-1----:R-:W-:Y:S02]  /*0150*/  IMAD.WIDE R6, R11, 0x8, R6 ;  /* 0x000000080b067825 */ /* 0x002fe400078e0206 */
[----:B------:R-:W1:Y:S04]  /*0160*/  LDC.64 R10, c[0x0][0x220] ;  /* 0x00008800ff0a7b82 */ /* 0x000e680000000a00 */
[----:B------:R-:W4:Y:S01]  /*0170*/  LDG.E.EL.64 R6, desc[UR4][R6.64] ;  /* 0x0000000406067981 */ /* 0x000f22000c2e1b00 */
[----:B------:R-:W-:-:S04]  /*0180*/  SHF.R.S32.HI R3, RZ, 0x18, R3 ;  /* 0x00000018ff037819 */ /* 0x000fc80000011403 */
[----:B------:R-:W-:-:S04]  /*0190*/  SGXT R3, R3, 0x1 ;  /* 0x000000010303781a */ /* 0x000fc80000000200 */
[----:B------:R-:W-:-:S04]  /*01a0*/  LEA.HI R3, R3, R0, RZ, 0x6 ;  /* 0x0000000003037211 */ /* 0x000fc800078f30ff */
[----:B------:R-:W-:Y:S02]  /*01b0*/  SHF.R.S32.HI R3, RZ, 0x6, R3 ;  /* 0x00000006ff037819 */ /* 0x000fe40000011403 */
[----:B--2---:R-:W-:Y:S02]  /*01c0*/  SHF.R.U32.HI R15, RZ, 0x1b, R5 ;  /* 0x0000001bff0f7819 */ /* 0x004fe40000011605 */
[----:B---3--:R-:W-:Y:S02]  /*01d0*/  SHF.R.U32.HI R13, RZ, 0x1b, R9 ;  /* 0x0000001bff0d7819 */ /* 0x008fe40000011609 */
[----:B------:R-:W-:Y:S02]  /*01e0*/  LOP3.LUT R15, R15, 0x10, RZ, 0xc0, !PT ;  /* 0x000000100f0f7812 */ /* 0x000fe400078ec0ff */
[----:B------:R-:W-:Y:S02]  /*01f0*/  LOP3.LUT R13, R13, 0x10, RZ, 0xc0, !PT ;  /* 0x000000100d0d7812 */ /* 0x000fe400078ec0ff */
[----:B------:R-:W-:-:S02]  /*0200*/  IADD3 R15, P0, R4, R15, RZ ;  /* 0x0000000f040f7210 */ /* 0x000fc40007f1e0ff */
[----:B------:R-:W-:Y:S01]  /*0210*/  IADD3 R13, P1, R8, R13, RZ ;  /* 0x0000000d080d7210 */ /* 0x000fe20007f3e0ff */
[----:B------:R-:W-:-:S03]  /*0220*/  IMAD.HI R8, R3, 0x2aaaaaab, RZ ;  /* 0x2aaaaaab03087827 */ /* 0x000fc600078e02ff */
[----:B------:R-:W-:Y:S01]  /*0230*/  IADD3.X R12, RZ, R9, RZ, P1, !PT ;  /* 0x00000009ff0c7210 */ /* 0x000fe20000ffe4ff */
[----:B------:R-:W-:Y:S01]  /*0240*/  IMAD.X R14, RZ, RZ, R5, P0 ;  /* 0x000000ffff0e7224 */ /* 0x000fe200000e0605 */
[----:B------:R-:W-:Y:S01]  /*0250*/  SHF.R.U32.HI R9, RZ, 0x1f, R8 ;  /* 0x0000001fff097819 */ /* 0x000fe20000011608 */
[----:B-1----:R-:W-:-:S03]  /*0260*/  IMAD.WIDE.U32 R4, R15, 0x180, R10 ;  /* 0x000001800f047825 */ /* 0x002fc600078e000a */
[----:B------:R-:W-:Y:S01]  /*0270*/  LEA.HI R8, R8, R9, RZ, 0x1c ;  /* 0x0000000908087211 */ /* 0x000fe200078fe0ff */
[----:B------:R-:W-:Y:S01]  /*0280*/  IMAD.WIDE.U32 R10, R13, 0x180, R10 ;  /* 0x000001800d0a7825 */ /* 0x000fe200078e000a */
[----:B----4-:R-:W-:-:S03]  /*0290*/  SHF.R.U32.HI R13, RZ, 0x1b, R7 ;  /* 0x0000001bff0d7819 */ /* 0x010fc60000011607 */
[----:B------:R-:W-:Y:S01]  /*02a0*/  IMAD R17, R12, 0x180, RZ ;  /* 0x000001800c117824 */ /* 0x000fe200078e02ff */
[----:B------:R-:W-:Y:S01]  /*02b0*/  LOP3.LUT R13, R13, 0x10, RZ, 0xc0, !PT ;  /* 0x000000100d0d7812 */ /* 0x000fe200078ec0ff */
[----:B------:R-:W-:Y:S02]  /*02c0*/  IMAD R15, R14, 0x180, RZ ;  /* 0x000001800e0f7824 */ /* 0x000fe400078e02ff */
[----:B------:R-:W-:Y:S01]  /*02d0*/  IMAD R3, R8, -0x60, R3 ;  /* 0xffffffa008037824 */ /* 0x000fe200078e0203 */
[----:B------:R-:W-:Y:S01]  /*02e0*/  IADD3 R11, R11, R17, RZ ;  /* 0x000000110b0b7210 */ /* 0x000fe20007ffe0ff */
[----:B------:R-:W-:Y:S01]  /*02f0*/  IMAD.IADD R9, R5, 0x1, R15 ;  /* 0x0000000105097824 */ /* 0x000fe200078e020f */
[----:B------:R-:W-:Y:S01]  /*0300*/  IADD3 R13, P0, R6, R13, RZ ;  /* 0x0000000d060d7210 */ /* 0x000fe20007f1e0ff */
[----:B------:R-:W-:Y:S02]  /*0310*/  IMAD.MOV.U32 R8, RZ, RZ, R4 ;  /* 0x000000ffff087224 */ /* 0x000fe400078e0004 */
[----:B------:R-:W1:Y:S01]  /*0320*/  LDC.64 R4, c[0x0][0x230] ;  /* 0x00008c00ff047b82 */ /* 0x000e620000000a00 */
[----:B------:R-:W-:Y:S01]  /*0330*/  IMAD.HI R12, R0, 0x2aaaaaab, RZ ;  /* 0x2aaaaaab000c7827 */ /* 0x000fe200078e02ff */
[----:B------:R-:W-:-:S03]  /*0340*/  IADD3.X R14, RZ, R7, RZ, P0, !PT ;  /* 0x00000007ff0e7210 */ /* 0x000fc600007fe4ff */
[----:B------:R-:W-:-:S04]  /*0350*/  IMAD.WIDE R8, R3, 0x4, R8 ;  /* 0x0000000403087825 */ /* 0x000fc800078e0208 */
[----:B------:R-:W-:Y:S01]  /*0360*/  IMAD.WIDE R6, R3, 0x4, R10 ;  /* 0x0000000403067825 */ /* 0x000fe200078e020a */
[----:B------:R-:W-:-:S03]  /*0370*/  SHF.R.U32.HI R3, RZ, 0x1f, R12 ;  /* 0x0000001fff037819 */ /* 0x000fc6000001160c */
[----:B------:R-:W-:Y:S01]  /*0380*/  IMAD R11, R14, 0x1800, RZ ;  /* 0x000018000e0b7824 */ /* 0x000fe200078e02ff */
[----:B------:R-:W-:Y:S01]  /*0390*/  LEA.HI R3, R12, R3, RZ, 0x16 ;  /* 0x000000030c037211 */ /* 0x000fe200078fb0ff */
[----:B------:R-:W-:-:S04]  /*03a0*/  IMAD.WIDE.U32 R8, R13, 0x1800, R8 ;  /* 0x000018000d087825 */ /* 0x000fc800078e0008 */
[----:B------:R-:W-:-:S04]  /*03b0*/  IMAD.WIDE.U32 R6, R13, 0x1800, R6 ;  /* 0x000018000d067825 */ /* 0x000fc800078e0006 */
[----:B------:R-:W-:Y:S01]  /*03c0*/  IMAD.IADD R9, R9, 0x1, R11 ;  /* 0x0000000109097824 */ /* 0x000fe200078e020b */
[----:B------:R-:W-:Y:S01]  /*03d0*/  IADD3 R11, R11, R7, RZ ;  /* 0x000000070b0b7210 */ /* 0x000fe20007ffe0ff */
[----:B------:R-:W-:Y:S02]  /*03e0*/  IMAD R3, R3, 0x6000, RZ ;  /* 0x0000600003037824 */ /* 0x000fe400078e02ff */
[----:B------:R-:W-:Y:S02]  /*03f0*/  IMAD.MOV.U32 R10, RZ, RZ, R6 ;  /* 0x000000ffff0a7224 */ /* 0x000fe400078e0006 */
[----:B------:R-:W-:-:S04]  /*0400*/  IMAD.WIDE R6, R3, 0x4, R8 ;  /* 0x0000000403067825 */ /* 0x000fc800078e0208 */
[----:B------:R-:W-:Y:S02]  /*0410*/  IMAD.WIDE R8, R3, 0x4, R10 ;  /* 0x0000000403087825 */ /* 0x000fe400078e020a */
[----:B------:R-:W2:Y:S02]  /*0420*/  LDG.E.EL R7, desc[UR4][R6.64] ;  /* 0x0000000406077981 */ /* 0x000ea4000c2e1900 */
[----:B-1----:R-:W-:Y:S02]  /*0430*/  IMAD.WIDE R4, R2, 0x4, R4 ;  /* 0x0000000402047825 */ /* 0x002fe400078e0204 */
[----:B------:R-:W2:Y:S01]  /*0440*/  LDG.E.EL R8, desc[UR4][R8.64] ;  /* 0x0000000408087981 */ /* 0x000ea2000c2e1900 */
[----:B------:R-:W1:Y:S03]  /*0450*/  LDC.64 R2, c[0x0][0x238] ;  /* 0x00008e00ff027b82 */ /* 0x000e660000000a00 */
[----:B------:R-:W3:Y:S01]  /*0460*/  LDG.E.EL R4, desc[UR4][R4.64] ;  /* 0x0000000404047981 */ /* 0x000ee2000c2e1900 */
[----:B-1----:R-:W-:-:S04]  /*0470*/  IMAD.WIDE R2, R0, 0x4, R2 ;  /* 0x0000000400027825 */ /* 0x002fc800078e0202 */
[----:B--2---:R-:W-:-:S04]  /*0480*/  FADD R10, -R7, R8 ;  /* 0x00000008070a7221 */ /* 0x004fc80000000100 */
[----:B---3--:R-:W-:-:S05]  /*0490*/  FFMA R11, R4, R10, R7 ;  /* 0x0000000a040b7223 */ /* 0x008fca0000000007 */
[----:B------:R-:W-:Y:S01]  /*04a0*/  STG.E desc[UR4][R2.64], R11 ;  /* 0x0000000b02007986 */ /* 0x000fe2000c101904 */
[----:B------:R-:W-:Y:S05]  /*04b0*/  EXIT ;  /* 0x000000000000794d */ /* 0x000fea0003800000 */
.L_x_0:
[----:B------:R-:W-:-:S00]  /*04c0*/  BRA `(.L_x_0) ;  /* 0xfffffffc00fc7947 */ /* 0x000fc0000383ffff */
[----:B------:R-:W-:-:S00]  /*04d0*/  NOP ;  /* 0x0000000000007918 */ /* 0x000fc00000000000 */
        /* <DEDUP_REMOVED lines=10> */
.L_x_1:


//--------------------- .nv.constant0.triton_poi_fused__unsafe_index_add_mul_sub_26 --------------------------
	.section	.nv.constant0.triton_poi_fused__unsafe_index_add_mul_sub_26,"a",@progbits
	.sectionflags	@""
	.align	4
.nv.constant0.triton_poi_fused__unsafe_index_add_mul_sub_26:
	.zero		580
